	.headerflags	@"EF_CUDA_TEXMODE_UNIFIED EF_CUDA_64BIT_ADDRESS EF_CUDA_ACCELERATORS EF_CUDA_SM90 EF_CUDA_VIRTUAL_SM(EF_CUDA_SM90)"
	.elftype	@"ET_EXEC"


//--------------------- .nv.info                  --------------------------
	.section	.nv.info,"",@"SHT_CUDA_INFO"
	.align	4


	//----- nvinfo : EIATTR_REGCOUNT
	.align		4
        /*0000*/ 	.byte	0x04, 0x2f
        /*0002*/ 	.short	(.L_3 - .L_2)
	.align		4
.L_2:
        /*0004*/ 	.word	index@(triton_poi_fused__native_batch_norm_legit_no_training_silu_35)
        /*0008*/ 	.word	0x00000010


	//----- nvinfo : EIATTR_MIN_STACK_SIZE
	.align		4
.L_3:
        /*000c*/ 	.byte	0x04, 0x12
        /*000e*/ 	.short	(.L_5 - .L_4)
	.align		4
.L_4:
        /*0010*/ 	.word	index@(triton_poi_fused__native_batch_norm_legit_no_training_silu_35)
        /*0014*/ 	.word	0x00000000


	//----- nvinfo : EIATTR_FRAME_SIZE
	.align		4
.L_5:
        /*0018*/ 	.byte	0x04, 0x11
        /*001a*/ 	.short	(.L_7 - .L_6)
	.align		4
.L_6:
        /*001c*/ 	.word	index@(triton_poi_fused__native_batch_norm_legit_no_training_silu_35)
        /*0020*/ 	.word	0x00000000


	//----- nvinfo : EIATTR_MIN_STACK_SIZE
	.align		4
.L_7:
        /*0024*/ 	.byte	0x04, 0x12
        /*0026*/ 	.short	(.L_9 - .L_8)
	.align		4
.L_8:
        /*0028*/ 	.word	index@(triton_poi_fused__native_batch_norm_legit_no_training_silu_35)
        /*002c*/ 	.word	0x00000000
.L_9:


//--------------------- .nv.info.triton_poi_fused__native_batch_norm_legit_no_training_silu_35 --------------------------
	.section	.nv.info.triton_poi_fused__native_batch_norm_legit_no_training_silu_35,"",@"SHT_CUDA_INFO"
	.sectionflags	@""
	.align	4


	//----- nvinfo : EIATTR_CUDA_API_VERSION
	.align		4
        /*0000*/ 	.byte	0x04, 0x37
        /*0002*/ 	.short	(.L_11 - .L_10)
.L_10:
        /*0004*/ 	.word	0x0000007c


	//----- nvinfo : EIATTR_KPARAM_INFO
	.align		4
.L_11:
        /*0008*/ 	.byte	0x04, 0x17
        /*000a*/ 	.short	(.L_13 - .L_12)
.L_12:
        /*000c*/ 	.word	0x00000000
        /*0010*/ 	.short	0x0006
        /*0012*/ 	.short	0x0030
        /*0014*/ 	.byte	0x00, 0xf0, 0x11, 0x00


	//----- nvinfo : EIATTR_KPARAM_INFO
	.align		4
.L_13:
        /*0018*/ 	.byte	0x04, 0x17
        /*001a*/ 	.short	(.L_15 - .L_14)
.L_14:
        /*001c*/ 	.word	0x00000000
        /*0020*/ 	.short	0x0005
        /*0022*/ 	.short	0x0028
        /*0024*/ 	.byte	0x00, 0xf4, 0x21, 0x00


	//----- nvinfo : EIATTR_KPARAM_INFO
	.align		4
.L_15:
        /*0028*/ 	.byte	0x04, 0x17
        /*002a*/ 	.short	(.L_17 - .L_16)
.L_16:
        /*002c*/ 	.word	0x00000000
        /*0030*/ 	.short	0x0004
        /*0032*/ 	.short	0x0020
        /*0034*/ 	.byte	0x00, 0xf4, 0x21, 0x00


	//----- nvinfo : EIATTR_KPARAM_INFO
	.align		4
.L_17:
        /*0038*/ 	.byte	0x04, 0x17
        /*003a*/ 	.short	(.L_19 - .L_18)
.L_18:
        /*003c*/ 	.word	0x00000000
        /*0040*/ 	.short	0x0003
        /*0042*/ 	.short	0x0018
        /*0044*/ 	.byte	0x00, 0xf4, 0x21, 0x00


	//----- nvinfo : EIATTR_KPARAM_INFO
	.align		4
.L_19:
        /*0048*/ 	.byte	0x04, 0x17
        /*004a*/ 	.short	(.L_21 - .L_20)
.L_20:
        /*004c*/ 	.word	0x00000000
        /*0050*/ 	.short	0x0002
        /*0052*/ 	.short	0x0010
        /*0054*/ 	.byte	0x00, 0xf4, 0x21, 0x00


	//----- nvinfo : EIATTR_KPARAM_INFO
	.align		4
.L_21:
        /*0058*/ 	.byte	0x04, 0x17
        /*005a*/ 	.short	(.L_23 - .L_22)
.L_22:
        /*005c*/ 	.word	0x00000000
        /*0060*/ 	.short	0x0001
        /*0062*/ 	.short	0x0008
        /*0064*/ 	.byte	0x00, 0xf4, 0x21, 0x00


	//----- nvinfo : EIATTR_KPARAM_INFO
	.align		4
.L_23:
        /*0068*/ 	.byte	0x04, 0x17
        /*006a*/ 	.short	(.L_25 - .L_24)
.L_24:
        /*006c*/ 	.word	0x00000000
        /*0070*/ 	.short	0x0000
        /*0072*/ 	.short	0x0000
        /*0074*/ 	.byte	0x00, 0xf4, 0x21, 0x00


	//----- nvinfo : EIATTR_SPARSE_MMA_MASK
	.align		4
.L_25:
        /*0078*/ 	.byte	0x03, 0x50
        /*007a*/ 	.short	0x0000


	//----- nvinfo : EIATTR_MAXREG_COUNT
	.align		4
        /*007c*/ 	.byte	0x03, 0x1b
        /*007e*/ 	.short	0x00ff


	//----- nvinfo : EIATTR_EXIT_INSTR_OFFSETS
	.align		4
        /*0080*/ 	.byte	0x04, 0x1c
        /*0082*/ 	.short	(.L_27 - .L_26)


	//   ....[0]....
.L_26:
        /*0084*/ 	.word	0x00000380


	//----- nvinfo : EIATTR_REQNTID
	.align		4
.L_27:
        /*0088*/ 	.byte	0x04, 0x10
        /*008a*/ 	.short	(.L_29 - .L_28)
.L_28:
        /*008c*/ 	.word	0x00000080
        /*0090*/ 	.word	0x00000001
        /*0094*/ 	.word	0x00000001


	//----- nvinfo : EIATTR_CBANK_PARAM_SIZE
	.align		4
.L_29:
        /*0098*/ 	.byte	0x03, 0x19
        /*009a*/ 	.short	0x0034


	//----- nvinfo : EIATTR_PARAM_CBANK
	.align		4
        /*009c*/ 	.byte	0x04, 0x0a
        /*009e*/ 	.short	(.L_31 - .L_30)
	.align		4
.L_30:
        /*00a0*/ 	.word	index@(.nv.constant0.triton_poi_fused__native_batch_norm_legit_no_training_silu_35)
        /*00a4*/ 	.short	0x0210
        /*00a6*/ 	.short	0x0034


	//----- nvinfo : EIATTR_SW_WAR
	.align		4
.L_31:
        /*00a8*/ 	.byte	0x04, 0x36
        /*00aa*/ 	.short	(.L_33 - .L_32)
.L_32:
        /*00ac*/ 	.word	0x00000008
.L_33:


//--------------------- .nv.callgraph             --------------------------
	.section	.nv.callgraph,"",@"SHT_CUDA_CALLGRAPH"
	.align	4
	.sectionentsize	8
	.align		4
        /*0000*/ 	.word	0x00000000
	.align		4
        /*0004*/ 	.word	0xffffffff
	.align		4
        /*0008*/ 	.word	0x00000000
	.align		4
        /*000c*/ 	.word	0xfffffffe
	.align		4
        /*0010*/ 	.word	0x00000000
	.align		4
        /*0014*/ 	.word	0xfffffffd
	.align		4
        /*0018*/ 	.word	0x00000000
	.align		4
        /*001c*/ 	.word	0xfffffffc


//--------------------- .nv.constant4             --------------------------
	.section	.nv.constant4,"a",@progbits
	.align	8
	.align		8
.nv.constant4:
        /*0000*/ 	.dword	_$_str
	.align		8
        /*0008*/ 	.dword	_$_str_$_2


//--------------------- .text.triton_poi_fused__native_batch_norm_legit_no_training_silu_35 --------------------------
	.section	.text.triton_poi_fused__native_batch_norm_legit_no_training_silu_35,"ax",@progbits
	.align	128
        .global         triton_poi_fused__native_batch_norm_legit_no_training_silu_35
        .type           triton_poi_fused__native_batch_norm_legit_no_training_silu_35,@function
        .size           triton_poi_fused__native_batch_norm_legit_no_training_silu_35,(.L_x_1 - triton_poi_fused__native_batch_norm_legit_no_training_silu_35)
        .other          triton_poi_fused__native_batch_norm_legit_no_training_silu_35,@"STO_CUDA_ENTRY STV_DEFAULT"
triton_poi_fused__native_batch_norm_legit_no_training_silu_35:
.text.triton_poi_fused__native_batch_norm_legit_no_training_silu_35:
[----:B------:R-:W-:Y:S01]  /*0000*/  LDC R1, c[0x0][0x28] ;  /* 0x00000a00ff017b82 */ /* 0x000fe20000000800 */
[----:B------:R-:W1:Y:S07]  /*0010*/  S2R R0, SR_TID.X ;  /* 0x0000000000007919 */ /* 0x000e6e0000002100 */
[----:B------:R-:W2:Y:S01]  /*0020*/  LDC.64 R6, c[0x0][0x228] ;  /* 0x00008a00ff067b82 */ /* 0x000ea20000000a00 */
[----:B------:R-:W-:Y:S01]  /*0030*/  ULDC.64 UR4, c[0x0][0x208] ;  /* 0x0000820000047ab9 */ /* 0x000fe20000000a00 */
[----:B------:R-:W3:Y:S06]  /*0040*/  S2R R3, SR_CTAID.X ;  /* 0x0000000000037919 */ /* 0x000eec0000002500 */
[----:B------:R-:W4:Y:S08]  /*0050*/  LDC.64 R4, c[0x0][0x220] ;  /* 0x00008800ff047b82 */ /* 0x000f300000000a00 */
[----:B------:R-:W5:Y:S08]  /*0060*/  LDC.64 R8, c[0x0][0x230] ;  /* 0x00008c00ff087b82 */ /* 0x000f700000000a00 */
[----:B------:R-:W5:Y:S01]  /*0070*/  LDC.64 R10, c[0x0][0x238] ;  /* 0x00008e00ff0a7b82 */ /* 0x000f620000000a00 */
[----:B-1----:R-:W-:-:S02]  /*0080*/  LOP3.LUT R0, R0, 0x7f, RZ, 0xc0, !PT ;  /* 0x0000007f00007812 */ /* 0x002fc400078ec0ff */
[----:B---3--:R-:W-:Y:S02]  /*0090*/  SHF.R.S32.HI R2, RZ, 0x18, R3 ;  /* 0x00000018ff027819 */ /* 0x008fe40000011403 */
[----:B------:R-:W-:Y:S02]  /*00a0*/  LEA R0, R3, R0, 0x7 ;  /* 0x0000000003007211 */ /* 0x000fe400078e38ff */
[----:B------:R-:W-:-:S04]  /*00b0*/  SGXT R3, R2, 0x1 ;  /* 0x000000010203781a */ /* 0x000fc80000000200 */
[----:B------:R-:W-:-:S04]  /*00c0*/  LEA.HI R3, R3, R0, RZ, 0x8 ;  /* 0x0000000003037211 */ /* 0x000fc800078f40ff */
[----:B------:R-:W-:-:S04]  /*00d0*/  LOP3.LUT R3, R3, 0xffffff00, RZ, 0xc0, !PT ;  /* 0xffffff0003037812 */ /* 0x000fc800078ec0ff */
[----:B------:R-:W-:Y:S02]  /*00e0*/  IADD3 R13, R0, -R3, RZ ;  /* 0x80000003000d7210 */ /* 0x000fe40007ffe0ff */
[----:B------:R-:W1:Y:S03]  /*00f0*/  LDC.64 R2, c[0x0][0x218] ;  /* 0x00008600ff027b82 */ /* 0x000e660000000a00 */
[----:B--2---:R-:W-:-:S06]  /*0100*/  IMAD.WIDE R6, R13, 0x4, R6 ;  /* 0x000000040d067825 */ /* 0x004fcc00078e0206 */
[----:B------:R-:W2:Y:S01]  /*0110*/  LDG.E.EL R6, desc[UR4][R6.64] ;  /* 0x0000000406067981 */ /* 0x000ea2000c2e1900 */
[----:B----4-:R-:W-:-:S04]  /*0120*/  IMAD.WIDE R4, R13, 0x4, R4 ;  /* 0x000000040d047825 */ /* 0x010fc800078e0204 */
[C---:B-----5:R-:W-:Y:S02]  /*0130*/  IMAD.WIDE R8, R13.reuse, 0x4, R8 ;  /* 0x000000040d087825 */ /* 0x060fe400078e0208 */
[----:B------:R3:W4:Y:S02]  /*0140*/  LDG.E.EL R5, desc[UR4][R4.64] ;  /* 0x0000000404057981 */ /* 0x000724000c2e1900 */
[----:B0-----:R-:W-:Y:S02]  /*0150*/  IMAD.WIDE R10, R13, 0x4, R10 ;  /* 0x000000040d0a7825 */ /* 0x001fe400078e020a */
[----:B------:R-:W5:Y:S02]  /*0160*/  LDG.E.EL R8, desc[UR4][R8.64] ;  /* 0x0000000408087981 */ /* 0x000f64000c2e1900 */
[----:B-1----:R-:W-:Y:S02]  /*0170*/  IMAD.WIDE R2, R0, 0x4, R2 ;  /* 0x0000000400027825 */ /* 0x002fe400078e0202 */
[----:B------:R-:W5:Y:S04]  /*0180*/  LDG.E.EL R11, desc[UR4][R10.64] ;  /* 0x000000040a0b7981 */ /* 0x000f68000c2e1900 */
[----:B------:R-:W4:Y:S01]  /*0190*/  LDG.E R2, desc[UR4][R2.64] ;  /* 0x0000000402027981 */ /* 0x000f22000c1e1900 */
[----:B------:R-:W-:Y:S01]  /*01a0*/  HFMA2.MMA R12, -RZ, RZ, 1.625, 0 ;  /* 0x3e800000ff0c7435 */ /* 0x000fe200000001ff */
[----:B--2---:R-:W-:-:S04]  /*01b0*/  FADD R6, R6, 0.0010000000474974513054 ;  /* 0x3a83126f06067421 */ /* 0x004fc80000000000 */
[----:B------:R-:W0:Y:S02]  /*01c0*/  MUFU.SQRT R7, R6 ;  /* 0x0000000600077308 */ /* 0x000e240000002000 */
[C---:B0-----:R-:W-:Y:S02]  /*01d0*/  FSETP.GT.AND P0, PT, R7.reuse, 8.50705917302346158658e+37, PT ;  /* 0x7e8000000700780b */ /* 0x041fe40003f04000 */
[----:B------:R-:W-:-:S11]  /*01e0*/  FSETP.GEU.AND P1, PT, R7, 1.175494350822287508e-38, PT ;  /* 0x008000000700780b */ /* 0x000fd60003f2e000 */
[----:B------:R-:W-:-:S04]  /*01f0*/  @P0 FMUL R7, R7, 0.25 ;  /* 0x3e80000007070820 */ /* 0x000fc80000400000 */
[----:B------:R-:W-:-:S06]  /*0200*/  @!P1 FMUL R7, R7, 16777216 ;  /* 0x4b80000007079820 */ /* 0x000fcc0000400000 */
[----:B------:R-:W0:Y:S01]  /*0210*/  MUFU.RCP R7, R7 ;  /* 0x0000000700077308 */ /* 0x000e220000001000 */
[----:B---3--:R-:W-:Y:S01]  /*0220*/  FSEL R4, R12, 1, P0 ;  /* 0x3f8000000c047808 */ /* 0x008fe20000000000 */
[----:B----4-:R-:W-:-:S04]  /*0230*/  FADD R2, R2, -R5 ;  /* 0x8000000502027221 */ /* 0x010fc80000000000 */
[----:B------:R-:W-:-:S04]  /*0240*/  @!P1 FMUL R4, R4, 16777216 ;  /* 0x4b80000004049820 */ /* 0x000fc80000400000 */
[----:B0-----:R-:W-:-:S04]  /*0250*/  FMUL R3, R7, R4 ;  /* 0x0000000407037220 */ /* 0x001fc80000400000 */
[----:B------:R-:W-:-:S04]  /*0260*/  FMUL R2, R2, R3 ;  /* 0x0000000302027220 */ /* 0x000fc80000400000 */
[----:B-----5:R-:W-:-:S04]  /*0270*/  FFMA R8, R8, R2, R11 ;  /* 0x0000000208087223 */ /* 0x020fc8000000000b */
[----:B------:R-:W-:-:S04]  /*0280*/  FADD R2, RZ, -R8 ;  /* 0x80000008ff027221 */ /* 0x000fc80000000000 */
[----:B------:R-:W-:-:S05]  /*0290*/  FMUL R4, R2, 1.4426950216293334961 ;  /* 0x3fb8aa3b02047820 */ /* 0x000fca0000400000 */
[----:B------:R-:W-:-:S13]  /*02a0*/  FSETP.GEU.AND P0, PT, R4, -126, PT ;  /* 0xc2fc00000400780b */ /* 0x000fda0003f0e000 */
[----:B------:R-:W-:-:S04]  /*02b0*/  @!P0 FMUL R4, R4, 0.5 ;  /* 0x3f00000004048820 */ /* 0x000fc80000400000 */
[----:B------:R-:W0:Y:S02]  /*02c0*/  MUFU.EX2 R2, R4 ;  /* 0x0000000400027308 */ /* 0x000e240000000800 */
[----:B0-----:R-:W-:-:S04]  /*02d0*/  @!P0 FMUL R2, R2, R2 ;  /* 0x0000000202028220 */ /* 0x001fc80000400000 */
[----:B------:R-:W-:Y:S02]  /*02e0*/  FADD R5, R2, 1 ;  /* 0x3f80000002057421 */ /* 0x000fe40000000000 */
[----:B------:R-:W0:Y:S03]  /*02f0*/  LDC.64 R2, c[0x0][0x210] ;  /* 0x00008400ff027b82 */ /* 0x000e260000000a00 */
[----:B------:R-:W-:-:S13]  /*0300*/  FSETP.GT.AND P0, PT, R5, 8.50705917302346158658e+37, PT ;  /* 0x7e8000000500780b */ /* 0x000fda0003f04000 */
[----:B------:R-:W-:-:S06]  /*0310*/  @P0 FMUL R5, R5, 0.25 ;  /* 0x3e80000005050820 */ /* 0x000fcc0000400000 */
[----:B------:R-:W1:Y:S01]  /*0320*/  MUFU.RCP R5, R5 ;  /* 0x0000000500057308 */ /* 0x000e620000001000 */
[----:B------:R-:W-:Y:S01]  /*0330*/  FSEL R6, R12, 1, P0 ;  /* 0x3f8000000c067808 */ /* 0x000fe20000000000 */
[----:B0-----:R-:W-:-:S04]  /*0340*/  IMAD.WIDE R2, R0, 0x4, R2 ;  /* 0x0000000400027825 */ /* 0x001fc800078e0202 */
[----:B-1----:R-:W-:-:S04]  /*0350*/  FMUL R7, R5, R6 ;  /* 0x0000000605077220 */ /* 0x002fc80000400000 */
[----:B------:R-:W-:-:S05]  /*0360*/  FMUL R7, R8, R7 ;  /* 0x0000000708077220 */ /* 0x000fca0000400000 */
[----:B------:R-:W-:Y:S01]  /*0370*/  STG.E desc[UR4][R2.64], R7 ;  /* 0x0000000702007986 */ /* 0x000fe2000c101904 */
[----:B------:R-:W-:Y:S05]  /*0380*/  EXIT ;  /* 0x000000000000794d */ /* 0x000fea0003800000 */
.L_x_0:
[----:B------:R-:W-:-:S00]  /*0390*/  BRA `(.L_x_0) ;  /* 0xfffffffc00fc7947 */ /* 0x000fc0000383ffff */
[----:B------:R-:W-:-:S00]  /*03a0*/  NOP ;  /* 0x0000000000007918 */ /* 0x000fc00000000000 */
        /* <DEDUP_REMOVED lines=13> */
.L_x_1:


//--------------------- .nv.global.init           --------------------------
	.section	.nv.global.init,"aw",@progbits
.nv.global.init:
	.type		_$_str,@object
	.size		_$_str,(_$_str_$_2 - _$_str)
_$_str:
        /*0000*/ 	.byte	0x5f, 0x5f, 0x43, 0x55, 0x44, 0x41, 0x5f, 0x46, 0x54, 0x5a, 0x00
	.type		_$_str_$_2,@object
	.size		_$_str_$_2,(.L_1 - _$_str_$_2)
_$_str_$_2:
        /*000b*/ 	.byte	0x5f, 0x5f, 0x43, 0x55, 0x44, 0x41, 0x5f, 0x50, 0x52, 0x45, 0x43, 0x5f, 0x53, 0x51, 0x52, 0x54
        /*001b*/ 	.byte	0x00
.L_1:


//--------------------- .nv.constant0.triton_poi_fused__native_batch_norm_legit_no_training_silu_35 --------------------------
	.section	.nv.constant0.triton_poi_fused__native_batch_norm_legit_no_training_silu_35,"a",@progbits
	.sectionflags	@""
	.align	4
.nv.constant0.triton_poi_fused__native_batch_norm_legit_no_training_silu_35:
	.zero		580
